	.headerflags	@"EF_CUDA_TEXMODE_UNIFIED EF_CUDA_64BIT_ADDRESS EF_CUDA_ACCELERATORS EF_CUDA_SM90 EF_CUDA_VIRTUAL_SM(EF_CUDA_SM90)"
	.elftype	@"ET_EXEC"


//--------------------- .nv.info                  --------------------------
	.section	.nv.info,"",@"SHT_CUDA_INFO"
	.align	4


	//----- nvinfo : EIATTR_REGCOUNT
	.align		4
        /*0000*/ 	.byte	0x04, 0x2f
        /*0002*/ 	.short	(.L_1 - .L_0)
	.align		4
.L_0:
        /*0004*/ 	.word	index@(triton_poi_fused_3)
        /*0008*/ 	.word	0x0000001e


	//----- nvinfo : EIATTR_MIN_STACK_SIZE
	.align		4
.L_1:
        /*000c*/ 	.byte	0x04, 0x12
        /*000e*/ 	.short	(.L_3 - .L_2)
	.align		4
.L_2:
        /*0010*/ 	.word	index@(triton_poi_fused_3)
        /*0014*/ 	.word	0x00000000


	//----- nvinfo : EIATTR_FRAME_SIZE
	.align		4
.L_3:
        /*0018*/ 	.byte	0x04, 0x11
        /*001a*/ 	.short	(.L_5 - .L_4)
	.align		4
.L_4:
        /*001c*/ 	.word	index@(triton_poi_fused_3)
        /*0020*/ 	.word	0x00000000


	//----- nvinfo : EIATTR_MIN_STACK_SIZE
	.align		4
.L_5:
        /*0024*/ 	.byte	0x04, 0x12
        /*0026*/ 	.short	(.L_7 - .L_6)
	.align		4
.L_6:
        /*0028*/ 	.word	index@(triton_poi_fused_3)
        /*002c*/ 	.word	0x00000000
.L_7:


//--------------------- .nv.info.triton_poi_fused_3 --------------------------
	.section	.nv.info.triton_poi_fused_3,"",@"SHT_CUDA_INFO"
	.sectionflags	@""
	.align	4


	//----- nvinfo : EIATTR_CUDA_API_VERSION
	.align		4
        /*0000*/ 	.byte	0x04, 0x37
        /*0002*/ 	.short	(.L_9 - .L_8)
.L_8:
        /*0004*/ 	.word	0x0000007c


	//----- nvinfo : EIATTR_KPARAM_INFO
	.align		4
.L_9:
        /*0008*/ 	.byte	0x04, 0x17
        /*000a*/ 	.short	(.L_11 - .L_10)
.L_10:
        /*000c*/ 	.word	0x00000000
        /*0010*/ 	.short	0x0003
        /*0012*/ 	.short	0x0014
        /*0014*/ 	.byte	0x00, 0xf0, 0x11, 0x00


	//----- nvinfo : EIATTR_KPARAM_INFO
	.align		4
.L_11:
        /*0018*/ 	.byte	0x04, 0x17
        /*001a*/ 	.short	(.L_13 - .L_12)
.L_12:
        /*001c*/ 	.word	0x00000000
        /*0020*/ 	.short	0x0002
        /*0022*/ 	.short	0x0010
        /*0024*/ 	.byte	0x00, 0xf0, 0x11, 0x00


	//----- nvinfo : EIATTR_KPARAM_INFO
	.align		4
.L_13:
        /*0028*/ 	.byte	0x04, 0x17
        /*002a*/ 	.short	(.L_15 - .L_14)
.L_14:
        /*002c*/ 	.word	0x00000000
        /*0030*/ 	.short	0x0001
        /*0032*/ 	.short	0x0008
        /*0034*/ 	.byte	0x00, 0xf4, 0x21, 0x00


	//----- nvinfo : EIATTR_KPARAM_INFO
	.align		4
.L_15:
        /*0038*/ 	.byte	0x04, 0x17
        /*003a*/ 	.short	(.L_17 - .L_16)
.L_16:
        /*003c*/ 	.word	0x00000000
        /*0040*/ 	.short	0x0000
        /*0042*/ 	.short	0x0000
        /*0044*/ 	.byte	0x00, 0xf4, 0x21, 0x00


	//----- nvinfo : EIATTR_SPARSE_MMA_MASK
	.align		4
.L_17:
        /*0048*/ 	.byte	0x03, 0x50
        /*004a*/ 	.short	0x0000


	//----- nvinfo : EIATTR_MAXREG_COUNT
	.align		4
        /*004c*/ 	.byte	0x03, 0x1b
        /*004e*/ 	.short	0x00ff


	//----- nvinfo : EIATTR_EXIT_INSTR_OFFSETS
	.align		4
        /*0050*/ 	.byte	0x04, 0x1c
        /*0052*/ 	.short	(.L_19 - .L_18)


	//   ....[0]....
.L_18:
        /*0054*/ 	.word	0x000005f0


	//   ....[1]....
        /*0058*/ 	.word	0x00000640


	//----- nvinfo : EIATTR_REQNTID
	.align		4
.L_19:
        /*005c*/ 	.byte	0x04, 0x10
        /*005e*/ 	.short	(.L_21 - .L_20)
.L_20:
        /*0060*/ 	.word	0x00000080
        /*0064*/ 	.word	0x00000001
        /*0068*/ 	.word	0x00000001


	//----- nvinfo : EIATTR_CBANK_PARAM_SIZE
	.align		4
.L_21:
        /*006c*/ 	.byte	0x03, 0x19
        /*006e*/ 	.short	0x0018


	//----- nvinfo : EIATTR_PARAM_CBANK
	.align		4
        /*0070*/ 	.byte	0x04, 0x0a
        /*0072*/ 	.short	(.L_23 - .L_22)
	.align		4
.L_22:
        /*0074*/ 	.word	index@(.nv.constant0.triton_poi_fused_3)
        /*0078*/ 	.short	0x0210
        /*007a*/ 	.short	0x0018


	//----- nvinfo : EIATTR_SW_WAR
	.align		4
.L_23:
        /*007c*/ 	.byte	0x04, 0x36
        /*007e*/ 	.short	(.L_25 - .L_24)
.L_24:
        /*0080*/ 	.word	0x00000008
.L_25:


//--------------------- .nv.callgraph             --------------------------
	.section	.nv.callgraph,"",@"SHT_CUDA_CALLGRAPH"
	.align	4
	.sectionentsize	8
	.align		4
        /*0000*/ 	.word	0x00000000
	.align		4
        /*0004*/ 	.word	0xffffffff
	.align		4
        /*0008*/ 	.word	0x00000000
	.align		4
        /*000c*/ 	.word	0xfffffffe
	.align		4
        /*0010*/ 	.word	0x00000000
	.align		4
        /*0014*/ 	.word	0xfffffffd
	.align		4
        /*0018*/ 	.word	0x00000000
	.align		4
        /*001c*/ 	.word	0xfffffffc


//--------------------- .text.triton_poi_fused_3  --------------------------
	.section	.text.triton_poi_fused_3,"ax",@progbits
	.sectionflags	@"SHF_BARRIERS=1"
	.align	128
        .global         triton_poi_fused_3
        .type           triton_poi_fused_3,@function
        .size           triton_poi_fused_3,(.L_x_1 - triton_poi_fused_3)
        .other          triton_poi_fused_3,@"STO_CUDA_ENTRY STV_DEFAULT"
triton_poi_fused_3:
.text.triton_poi_fused_3:
[----:B------:R-:W0:Y:S01]  /*0000*/  LDC R1, c[0x0][0x28] ;  /* 0x00000a00ff017b82 */ /* 0x000e220000000800 */
[----:B------:R-:W1:Y:S07]  /*0010*/  S2R R0, SR_CTAID.X ;  /* 0x0000000000007919 */ /* 0x000e6e0000002500 */
[----:B------:R-:W2:Y:S01]  /*0020*/  LDC.64 R14, c[0x0][0x210] ;  /* 0x00008400ff0e7b82 */ /* 0x000ea20000000a00 */
[----:B------:R-:W-:Y:S01]  /*0030*/  IMAD.MOV.U32 R19, RZ, RZ, RZ ;  /* 0x000000ffff137224 */ /* 0x000fe200078e00ff */
[----:B------:R-:W-:Y:S01]  /*0040*/  ULDC.64 UR6, c[0x0][0x208] ;  /* 0x0000820000067ab9 */ /* 0x000fe20000000a00 */
[----:B------:R-:W3:Y:S01]  /*0050*/  S2R R21, SR_TID.X ;  /* 0x0000000000157919 */ /* 0x000ee20000002100 */
[----:B------:R-:W4:Y:S01]  /*0060*/  S2R R18, SR_CTAID.Y ;  /* 0x0000000000127919 */ /* 0x000f220000002600 */
[----:B------:R-:W-:-:S02]  /*0070*/  IMAD.MOV.U32 R20, RZ, RZ, RZ ;  /* 0x000000ffff147224 */ /* 0x000fc400078e00ff */
[----:B-1----:R-:W-:Y:S01]  /*0080*/  IMAD.SHL.U32 R0, R0, 0x10, RZ ;  /* 0x0000001000007824 */ /* 0x002fe200078e00ff */
[----:B---3--:R-:W-:-:S04]  /*0090*/  SHF.R.U32.HI R17, RZ, 0x4, R21 ;  /* 0x00000004ff117819 */ /* 0x008fc80000011615 */
[----:B------:R-:W-:Y:S01]  /*00a0*/  LOP3.LUT R6, R0, 0xf, R21, 0xf8, !PT ;  /* 0x0000000f00067812 */ /* 0x000fe200078ef815 */
[----:B----4-:R-:W-:Y:S01]  /*00b0*/  IMAD.SHL.U32 R16, R18, 0x40, RZ ;  /* 0x0000004012107824 */ /* 0x010fe200078e00ff */
[----:B------:R-:W-:Y:S02]  /*00c0*/  SGXT.U32 R17, R17, 0x3 ;  /* 0x000000031111781a */ /* 0x000fe40000000000 */
[----:B------:R-:W-:Y:S02]  /*00d0*/  ISETP.GE.AND P0, PT, R6, 0x9, PT ;  /* 0x000000090600780c */ /* 0x000fe40003f06270 */
[----:B------:R-:W-:Y:S02]  /*00e0*/  LOP3.LUT R2, R16, R17, RZ, 0xfc, !PT ;  /* 0x0000001110027212 */ /* 0x000fe400078efcff */
[----:B------:R-:W-:Y:S02]  /*00f0*/  LOP3.LUT R3, R16, 0x8, R17, 0xfe, !PT ;  /* 0x0000000810037812 */ /* 0x000fe400078efe11 */
[----:B------:R-:W-:Y:S01]  /*0100*/  LOP3.LUT R4, R16, 0x10, R17, 0xfe, !PT ;  /* 0x0000001010047812 */ /* 0x000fe200078efe11 */
[--C-:B------:R-:W-:Y:S01]  /*0110*/  IMAD R27, R2, 0x9, R6.reuse ;  /* 0x00000009021b7824 */ /* 0x100fe200078e0206 */
[----:B------:R-:W-:Y:S01]  /*0120*/  LOP3.LUT R7, R16, 0x18, R17, 0xfe, !PT ;  /* 0x0000001810077812 */ /* 0x000fe200078efe11 */
[--C-:B------:R-:W-:Y:S01]  /*0130*/  IMAD R3, R3, 0x9, R6.reuse ;  /* 0x0000000903037824 */ /* 0x100fe200078e0206 */
[----:B------:R-:W-:Y:S01]  /*0140*/  LOP3.LUT R9, R16, 0x20, R17, 0xfe, !PT ;  /* 0x0000002010097812 */ /* 0x000fe200078efe11 */
[--C-:B------:R-:W-:Y:S01]  /*0150*/  IMAD R5, R4, 0x9, R6.reuse ;  /* 0x0000000904057824 */ /* 0x100fe200078e0206 */
[----:B------:R-:W-:Y:S01]  /*0160*/  LOP3.LUT R11, R16, 0x28, R17, 0xfe, !PT ;  /* 0x00000028100b7812 */ /* 0x000fe200078efe11 */
[----:B------:R-:W-:Y:S01]  /*0170*/  IMAD R7, R7, 0x9, R6 ;  /* 0x0000000907077824 */ /* 0x000fe200078e0206 */
[----:B------:R-:W-:Y:S01]  /*0180*/  LOP3.LUT R13, R16, 0x30, R17, 0xfe, !PT ;  /* 0x00000030100d7812 */ /* 0x000fe200078efe11 */
[----:B--2---:R-:W-:Y:S01]  /*0190*/  IMAD.WIDE R26, R27, 0x4, R14 ;  /* 0x000000041b1a7825 */ /* 0x004fe200078e020e */
[----:B------:R-:W-:-:S03]  /*01a0*/  LOP3.LUT R23, R16, 0x38, R17, 0xfe, !PT ;  /* 0x0000003810177812 */ /* 0x000fc600078efe11 */
[--C-:B------:R-:W-:Y:S01]  /*01b0*/  IMAD R9, R9, 0x9, R6.reuse ;  /* 0x0000000909097824 */ /* 0x100fe200078e0206 */
[----:B------:R1:W2:Y:S01]  /*01c0*/  @!P0 LDG.E.EL R19, desc[UR6][R26.64] ;  /* 0x000000061a138981 */ /* 0x0002a2000c2e1900 */
[--C-:B------:R-:W-:Y:S02]  /*01d0*/  IMAD R11, R11, 0x9, R6.reuse ;  /* 0x000000090b0b7824 */ /* 0x100fe400078e0206 */
[--C-:B------:R-:W-:Y:S02]  /*01e0*/  IMAD R13, R13, 0x9, R6.reuse ;  /* 0x000000090d0d7824 */ /* 0x100fe400078e0206 */
[----:B------:R-:W-:Y:S02]  /*01f0*/  IMAD R23, R23, 0x9, R6 ;  /* 0x0000000917177824 */ /* 0x000fe400078e0206 */
[----:B------:R-:W-:Y:S01]  /*0200*/  IMAD.WIDE R2, R3, 0x4, R14 ;  /* 0x0000000403027825 */ /* 0x000fe200078e020e */
[----:B------:R-:W-:-:S03]  /*0210*/  CS2R R24, SRZ ;  /* 0x0000000000187805 */ /* 0x000fc6000001ff00 */
[--C-:B------:R-:W-:Y:S01]  /*0220*/  IMAD.WIDE R4, R5, 0x4, R14.reuse ;  /* 0x0000000405047825 */ /* 0x100fe200078e020e */
[----:B-1----:R-:W-:Y:S01]  /*0230*/  CS2R R26, SRZ ;  /* 0x00000000001a7805 */ /* 0x002fe2000001ff00 */
[----:B------:R1:W3:Y:S02]  /*0240*/  @!P0 LDG.E.EL R20, desc[UR6][R2.64] ;  /* 0x0000000602148981 */ /* 0x0002e4000c2e1900 */
[----:B------:R-:W-:-:S04]  /*0250*/  IMAD.WIDE R6, R7, 0x4, R14 ;  /* 0x0000000407067825 */ /* 0x000fc800078e020e */
[--C-:B------:R-:W-:Y:S01]  /*0260*/  IMAD.WIDE R8, R9, 0x4, R14.reuse ;  /* 0x0000000409087825 */ /* 0x100fe200078e020e */
[----:B------:R-:W4:Y:S03]  /*0270*/  @!P0 LDG.E.EL R24, desc[UR6][R6.64] ;  /* 0x0000000606188981 */ /* 0x000f26000c2e1900 */
[----:B------:R-:W-:-:S04]  /*0280*/  IMAD.WIDE R10, R11, 0x4, R14 ;  /* 0x000000040b0a7825 */ /* 0x000fc800078e020e */
[--C-:B------:R-:W-:Y:S01]  /*0290*/  IMAD.WIDE R12, R13, 0x4, R14.reuse ;  /* 0x000000040d0c7825 */ /* 0x100fe200078e020e */
[----:B------:R-:W5:Y:S03]  /*02a0*/  @!P0 LDG.E.EL R25, desc[UR6][R10.64] ;  /* 0x000000060a198981 */ /* 0x000f66000c2e1900 */
[----:B------:R-:W-:Y:S01]  /*02b0*/  IMAD.WIDE R14, R23, 0x4, R14 ;  /* 0x00000004170e7825 */ /* 0x000fe200078e020e */
[----:B------:R1:W5:Y:S03]  /*02c0*/  @!P0 LDG.E.EL R27, desc[UR6][R12.64] ;  /* 0x000000060c1b8981 */ /* 0x000366000c2e1900 */
[----:B------:R-:W-:Y:S01]  /*02d0*/  IMAD.MOV.U32 R22, RZ, RZ, RZ ;  /* 0x000000ffff167224 */ /* 0x000fe200078e00ff */
[----:B------:R-:W5:Y:S01]  /*02e0*/  @!P0 LDG.E.EL R26, desc[UR6][R14.64] ;  /* 0x000000060e1a8981 */ /* 0x000f62000c2e1900 */
[----:B------:R-:W-:-:S04]  /*02f0*/  IMAD.MOV.U32 R23, RZ, RZ, RZ ;  /* 0x000000ffff177224 */ /* 0x000fc800078e00ff */
[----:B------:R-:W5:Y:S04]  /*0300*/  @!P0 LDG.E.EL R22, desc[UR6][R4.64] ;  /* 0x0000000604168981 */ /* 0x000f68000c2e1900 */
[----:B------:R1:W5:Y:S01]  /*0310*/  @!P0 LDG.E.EL R23, desc[UR6][R8.64] ;  /* 0x0000000608178981 */ /* 0x000362000c2e1900 */
[----:B------:R-:W1:Y:S02]  /*0320*/  S2UR UR5, SR_CgaCtaId ;  /* 0x00000000000579c3 */ /* 0x000e640000008800 */
[----:B-1----:R-:W-:Y:S01]  /*0330*/  IMAD.SHL.U32 R2, R21, 0x40, RZ ;  /* 0x0000004015027824 */ /* 0x002fe200078e00ff */
[----:B------:R-:W-:-:S04]  /*0340*/  UMOV UR4, 0x400 ;  /* 0x0000040000047882 */ /* 0x000fc80000000000 */
[----:B------:R-:W-:-:S04]  /*0350*/  LOP3.LUT R2, R2, 0x3c0, RZ, 0xc0, !PT ;  /* 0x000003c002027812 */ /* 0x000fc800078ec0ff */
[----:B------:R-:W-:-:S04]  /*0360*/  LOP3.LUT R3, R2, R17, RZ, 0xfc, !PT ;  /* 0x0000001102037212 */ /* 0x000fc800078efcff */
[----:B------:R-:W-:Y:S01]  /*0370*/  LEA.HI R3, R2, R3, RZ, 0x1c ;  /* 0x0000000302037211 */ /* 0x000fe200078fe0ff */
[----:B0-----:R-:W-:-:S06]  /*0380*/  UPRMT UR4, UR5, 0x654, UR4 ;  /* 0x0000065405047896 */ /* 0x001fcc0008000004 */
[----:B------:R-:W-:Y:S02]  /*0390*/  LEA R12, R3, UR4, 0x2 ;  /* 0x00000004030c7c11 */ /* 0x000fe4000f8e10ff */
[----:B------:R-:W-:Y:S01]  /*03a0*/  SHF.R.U32.HI R2, RZ, 0x2, R21 ;  /* 0x00000002ff027819 */ /* 0x000fe20000011615 */
[----:B------:R-:W-:-:S03]  /*03b0*/  IMAD.SHL.U32 R21, R21, 0x4, RZ ;  /* 0x0000000415157824 */ /* 0x000fc600078e00ff */
[----:B------:R-:W-:Y:S02]  /*03c0*/  LOP3.LUT R3, R2, 0x1c, RZ, 0xc0, !PT ;  /* 0x0000001c02037812 */ /* 0x000fe400078ec0ff */
[----:B------:R-:W-:-:S05]  /*03d0*/  LOP3.LUT R8, R21, 0x1fc, RZ, 0xc0, !PT ;  /* 0x000001fc15087812 */ /* 0x000fca00078ec0ff */
[----:B------:R-:W-:-:S05]  /*03e0*/  IMAD.IADD R3, R8, 0x1, R3 ;  /* 0x0000000108037824 */ /* 0x000fca00078e0203 */
[----:B------:R-:W-:Y:S02]  /*03f0*/  LEA R4, R3, UR4, 0x2 ;  /* 0x0000000403047c11 */ /* 0x000fe4000f8e10ff */
[----:B------:R-:W-:Y:S02]  /*0400*/  SHF.R.S32.HI R3, RZ, 0x19, R18 ;  /* 0x00000019ff037819 */ /* 0x000fe40000011412 */
[----:B------:R-:W-:Y:S02]  /*0410*/  LOP3.LUT R16, R16, 0x3c, R21, 0xf8, !PT ;  /* 0x0000003c10107812 */ /* 0x000fe400078ef815 */
[----:B------:R-:W-:-:S04]  /*0420*/  SGXT R3, R3, 0x1 ;  /* 0x000000010303781a */ /* 0x000fc80000000200 */
[----:B------:R-:W-:Y:S02]  /*0430*/  LEA.HI R9, R3, R16, RZ, 0x5 ;  /* 0x0000001003097211 */ /* 0x000fe400078f28ff */
[----:B------:R-:W0:Y:S02]  /*0440*/  LDC.64 R2, c[0x0][0x218] ;  /* 0x00008600ff027b82 */ /* 0x000e240000000a00 */
[----:B------:R-:W-:Y:S02]  /*0450*/  LOP3.LUT R11, R9, 0xffffffe0, RZ, 0xc0, !PT ;  /* 0xffffffe0090b7812 */ /* 0x000fe400078ec0ff */
[----:B------:R-:W-:Y:S02]  /*0460*/  SHF.R.S32.HI R10, RZ, 0x5, R9 ;  /* 0x00000005ff0a7819 */ /* 0x000fe40000011409 */
[----:B------:R-:W-:Y:S01]  /*0470*/  LOP3.LUT R9, R0, R17, RZ, 0xfc, !PT ;  /* 0x0000001100097212 */ /* 0x000fe200078efcff */
[----:B------:R-:W-:Y:S01]  /*0480*/  IMAD.IADD R11, R16, 0x1, -R11 ;  /* 0x00000001100b7824 */ /* 0x000fe200078e0a0b */
[----:B------:R-:W-:-:S02]  /*0490*/  LOP3.LUT R0, R0, 0x8, R17, 0xfe, !PT ;  /* 0x0000000800007812 */ /* 0x000fc400078efe11 */
[----:B------:R-:W-:Y:S01]  /*04a0*/  ISETP.GE.AND P1, PT, R9, 0x9, PT ;  /* 0x000000090900780c */ /* 0x000fe20003f26270 */
[----:B------:R-:W-:Y:S01]  /*04b0*/  IMAD R10, R10, 0x120, R11 ;  /* 0x000001200a0a7824 */ /* 0x000fe200078e020b */
[----:B------:R-:W-:-:S03]  /*04c0*/  ISETP.GE.AND P0, PT, R0, 0x9, PT ;  /* 0x000000090000780c */ /* 0x000fc60003f06270 */
[----:B------:R-:W-:Y:S01]  /*04d0*/  IMAD R9, R9, 0x20, R10 ;  /* 0x0000002009097824 */ /* 0x000fe200078e020a */
[----:B--2---:R-:W-:Y:S04]  /*04e0*/  STS [R12], R19 ;  /* 0x000000130c007388 */ /* 0x004fe80000000800 */
[----:B---3--:R-:W-:Y:S04]  /*04f0*/  STS [R12+0x20], R20 ;  /* 0x000020140c007388 */ /* 0x008fe80000000800 */
[----:B----4-:R-:W-:Y:S04]  /*0500*/  STS [R12+0x60], R24 ;  /* 0x000060180c007388 */ /* 0x010fe80000000800 */
[----:B-----5:R-:W-:Y:S04]  /*0510*/  STS [R12+0xa0], R25 ;  /* 0x0000a0190c007388 */ /* 0x020fe80000000800 */
[----:B------:R-:W-:Y:S04]  /*0520*/  STS [R12+0xc0], R27 ;  /* 0x0000c01b0c007388 */ /* 0x000fe80000000800 */
[----:B------:R-:W-:Y:S04]  /*0530*/  STS [R12+0xe0], R26 ;  /* 0x0000e01a0c007388 */ /* 0x000fe80000000800 */
[----:B------:R-:W-:Y:S04]  /*0540*/  STS [R12+0x40], R22 ;  /* 0x000040160c007388 */ /* 0x000fe80000000800 */
[----:B------:R1:W-:Y:S01]  /*0550*/  STS [R12+0x80], R23 ;  /* 0x000080170c007388 */ /* 0x0003e20000000800 */
[----:B------:R-:W-:Y:S06]  /*0560*/  BAR.SYNC.DEFER_BLOCKING 0x0 ;  /* 0x0000000000007b1d */ /* 0x000fec0000010000 */
[----:B------:R-:W2:Y:S01]  /*0570*/  LDS.128 R4, [R4] ;  /* 0x0000000004047984 */ /* 0x000ea20000000c00 */
[----:B-1----:R-:W-:-:S04]  /*0580*/  LOP3.LUT R12, R8, 0x200, RZ, 0xfc, !PT ;  /* 0x00000200080c7812 */ /* 0x002fc800078efcff */
[----:B------:R-:W-:-:S04]  /*0590*/  SHF.R.U32.HI R12, RZ, 0x4, R12 ;  /* 0x00000004ff0c7819 */ /* 0x000fc8000001160c */
[----:B------:R-:W-:-:S05]  /*05a0*/  LOP3.LUT R11, R12, 0x3c, RZ, 0xc0, !PT ;  /* 0x0000003c0c0b7812 */ /* 0x000fca00078ec0ff */
[----:B------:R-:W-:Y:S02]  /*05b0*/  IMAD.IADD R11, R8, 0x1, R11 ;  /* 0x00000001080b7824 */ /* 0x000fe400078e020b */
[----:B0-----:R-:W-:-:S03]  /*05c0*/  IMAD.WIDE R8, R9, 0x4, R2 ;  /* 0x0000000409087825 */ /* 0x001fc600078e0202 */
[----:B------:R-:W-:Y:S02]  /*05d0*/  LEA R11, R11, UR4, 0x2 ;  /* 0x000000040b0b7c11 */ /* 0x000fe4000f8e10ff */
[----:B--2---:R0:W-:Y:S02]  /*05e0*/  @!P1 STG.E.128 desc[UR6][R8.64], R4 ;  /* 0x0000000408009986 */ /* 0x0041e4000c101d06 */
[----:B0-----:R-:W-:Y:S05]  /*05f0*/  @P0 EXIT ;  /* 0x000000000000094d */ /* 0x001fea0003800000 */
[----:B------:R-:W1:Y:S01]  /*0600*/  LDS.128 R12, [R11+0x800] ;  /* 0x000800000b0c7984 */ /* 0x000e620000000c00 */
[----:B0-----:R-:W-:-:S04]  /*0610*/  IMAD R5, R0, 0x20, R10 ;  /* 0x0000002000057824 */ /* 0x001fc800078e020a */
[----:B------:R-:W-:-:S05]  /*0620*/  IMAD.WIDE R2, R5, 0x4, R2 ;  /* 0x0000000405027825 */ /* 0x000fca00078e0202 */
[----:B-1----:R-:W-:Y:S01]  /*0630*/  STG.E.128 desc[UR6][R2.64], R12 ;  /* 0x0000000c02007986 */ /* 0x002fe2000c101d06 */
[----:B------:R-:W-:Y:S05]  /*0640*/  EXIT ;  /* 0x000000000000794d */ /* 0x000fea0003800000 */
.L_x_0:
[----:B------:R-:W-:-:S00]  /*0650*/  BRA `(.L_x_0) ;  /* 0xfffffffc00fc7947 */ /* 0x000fc0000383ffff */
[----:B------:R-:W-:-:S00]  /*0660*/  NOP ;  /* 0x0000000000007918 */ /* 0x000fc00000000000 */
        /* <DEDUP_REMOVED lines=9> */
.L_x_1:


//--------------------- .nv.shared.triton_poi_fused_3 --------------------------
	.section	.nv.shared.triton_poi_fused_3,"aw",@nobits
	.sectionflags	@""
	.align	16
	.zero		1024


//--------------------- .nv.constant0.triton_poi_fused_3 --------------------------
	.section	.nv.constant0.triton_poi_fused_3,"a",@progbits
	.sectionflags	@""
	.align	4
.nv.constant0.triton_poi_fused_3:
	.zero		552
